//
// Generated by NVIDIA NVVM Compiler
//
// Compiler Build ID: CL-36424714
// Cuda compilation tools, release 13.0, V13.0.88
// Based on NVVM 20.0.0
//

.version 9.0
.target sm_100
.address_size 64

	// .globl	_Z9addmatrixPiS_S_ii

.visible .entry _Z9addmatrixPiS_S_ii(
	.param .u64 .ptr .align 1 _Z9addmatrixPiS_S_ii_param_0,
	.param .u64 .ptr .align 1 _Z9addmatrixPiS_S_ii_param_1,
	.param .u64 .ptr .align 1 _Z9addmatrixPiS_S_ii_param_2,
	.param .u32 _Z9addmatrixPiS_S_ii_param_3,
	.param .u32 _Z9addmatrixPiS_S_ii_param_4
)
{
	.reg .pred 	%p<4>;
	.reg .b32 	%r<15>;
	.reg .b64 	%rd<11>;

	ld.param.u64 	%rd1, [_Z9addmatrixPiS_S_ii_param_0];
	ld.param.u64 	%rd2, [_Z9addmatrixPiS_S_ii_param_1];
	ld.param.u64 	%rd3, [_Z9addmatrixPiS_S_ii_param_2];
	ld.param.u32 	%r4, [_Z9addmatrixPiS_S_ii_param_3];
	ld.param.u32 	%r3, [_Z9addmatrixPiS_S_ii_param_4];
	mov.u32 	%r5, %ntid.y;
	mov.u32 	%r6, %ctaid.y;
	mov.u32 	%r7, %tid.y;
	mad.lo.s32 	%r1, %r5, %r6, %r7;
	mov.u32 	%r8, %ntid.x;
	mov.u32 	%r9, %ctaid.x;
	mov.u32 	%r10, %tid.x;
	mad.lo.s32 	%r2, %r8, %r9, %r10;
	setp.ge.s32 	%p1, %r1, %r4;
	setp.ge.s32 	%p2, %r2, %r3;
	or.pred  	%p3, %p1, %p2;
	@%p3 bra 	$L__BB0_2;
	cvta.to.global.u64 	%rd4, %rd1;
	cvta.to.global.u64 	%rd5, %rd2;
	cvta.to.global.u64 	%rd6, %rd3;
	mad.lo.s32 	%r11, %r3, %r1, %r2;
	mul.wide.s32 	%rd7, %r11, 4;
	add.s64 	%rd8, %rd4, %rd7;
	ld.global.u32 	%r12, [%rd8];
	add.s64 	%rd9, %rd5, %rd7;
	ld.global.u32 	%r13, [%rd9];
	add.s32 	%r14, %r13, %r12;
	add.s64 	%rd10, %rd6, %rd7;
	st.global.u32 	[%rd10], %r14;
$L__BB0_2:
	ret;

}


// ===== COMPILED SASS (sm_100) =====

	.target	sm_100

	.elftype	@"ET_EXEC"


//--------------------- .note.nv.tkinfo           --------------------------
	.section	.note.nv.tkinfo,"",@"SHT_NOTE"
	.sectionflags	@"SHF_NOTE_NV_TKINFO"
	.tkinfo
        /*0018*/ 	.word	0x00000002
        /*0030*/ 	.string	""
        /*0030*/ 	.string	"ptxas"
        /*0030*/ 	.string	"Cuda compilation tools, release 13.0, V13.0.88"
        /*0030*/ 	.string	"Build cuda_13.0.r13.0/compiler.36424714_0"
        /*0030*/ 	.string	"-arch sm_100 -m 64 "



//--------------------- .note.nv.cuinfo           --------------------------
	.section	.note.nv.cuinfo,"",@"SHT_NOTE"
	.sectionflags	@"SHF_NOTE_NV_CUINFO"
        /*0018*/ 	.short	0x0002
        /*001a*/ 	.short	0x0064
        /*001c*/ 	.short	0x0082
	.zero		2


//--------------------- .nv.info                  --------------------------
	.section	.nv.info,"",@"SHT_CUDA_INFO"
	.align	4


	//----- nvinfo : EIATTR_REGCOUNT
	.align		4
        /*0000*/ 	.byte	0x04, 0x2f
        /*0002*/ 	.short	(.L_1 - .L_0)
	.align		4
.L_0:
        /*0004*/ 	.word	index@(_Z9addmatrixPiS_S_ii)
        /*0008*/ 	.word	0x0000000c


	//----- nvinfo : EIATTR_FRAME_SIZE
	.align		4
.L_1:
        /*000c*/ 	.byte	0x04, 0x11
        /*000e*/ 	.short	(.L_3 - .L_2)
	.align		4
.L_2:
        /*0010*/ 	.word	index@(_Z9addmatrixPiS_S_ii)
        /*0014*/ 	.word	0x00000000


	//----- nvinfo : EIATTR_MIN_STACK_SIZE
	.align		4
.L_3:
        /*0018*/ 	.byte	0x04, 0x12
        /*001a*/ 	.short	(.L_5 - .L_4)
	.align		4
.L_4:
        /*001c*/ 	.word	index@(_Z9addmatrixPiS_S_ii)
        /*0020*/ 	.word	0x00000000
.L_5:


//--------------------- .nv.compat                --------------------------
	.section	.nv.compat,"",@"SHT_CUDA_COMPAT_INFO"
	.align	4
        /*0000*/ 	.byte	0x02, 0x09, 0x00, 0x00, 0x02, 0x02, 0x01, 0x00, 0x02, 0x05, 0x05, 0x00, 0x03, 0x07, 0x01, 0x01
        /*0010*/ 	.byte	0x02, 0x03, 0x00, 0x00, 0x02, 0x06, 0x01, 0x00, 0x04, 0x0b, 0x08, 0x00, 0x09, 0x00, 0x00, 0x00
        /*0020*/ 	.byte	0x00, 0x00, 0x00, 0x00


//--------------------- .nv.info._Z9addmatrixPiS_S_ii --------------------------
	.section	.nv.info._Z9addmatrixPiS_S_ii,"",@"SHT_CUDA_INFO"
	.sectionflags	@""
	.align	4


	//----- nvinfo : EIATTR_CUDA_API_VERSION
	.align		4
        /*0000*/ 	.byte	0x04, 0x37
        /*0002*/ 	.short	(.L_7 - .L_6)
.L_6:
        /*0004*/ 	.word	0x00000082


	//----- nvinfo : EIATTR_KPARAM_INFO
	.align		4
.L_7:
        /*0008*/ 	.byte	0x04, 0x17
        /*000a*/ 	.short	(.L_9 - .L_8)
.L_8:
        /*000c*/ 	.word	0x00000000
        /*0010*/ 	.short	0x0004
        /*0012*/ 	.short	0x001c
        /*0014*/ 	.byte	0x00, 0xf0, 0x11, 0x00


	//----- nvinfo : EIATTR_KPARAM_INFO
	.align		4
.L_9:
        /*0018*/ 	.byte	0x04, 0x17
        /*001a*/ 	.short	(.L_11 - .L_10)
.L_10:
        /*001c*/ 	.word	0x00000000
        /*0020*/ 	.short	0x0003
        /*0022*/ 	.short	0x0018
        /*0024*/ 	.byte	0x00, 0xf0, 0x11, 0x00


	//----- nvinfo : EIATTR_KPARAM_INFO
	.align		4
.L_11:
        /*0028*/ 	.byte	0x04, 0x17
        /*002a*/ 	.short	(.L_13 - .L_12)
.L_12:
        /*002c*/ 	.word	0x00000000
        /*0030*/ 	.short	0x0002
        /*0032*/ 	.short	0x0010
        /*0034*/ 	.byte	0x00, 0xf5, 0x21, 0x00


	//----- nvinfo : EIATTR_KPARAM_INFO
	.align		4
.L_13:
        /*0038*/ 	.byte	0x04, 0x17
        /*003a*/ 	.short	(.L_15 - .L_14)
.L_14:
        /*003c*/ 	.word	0x00000000
        /*0040*/ 	.short	0x0001
        /*0042*/ 	.short	0x0008
        /*0044*/ 	.byte	0x00, 0xf5, 0x21, 0x00


	//----- nvinfo : EIATTR_KPARAM_INFO
	.align		4
.L_15:
        /*0048*/ 	.byte	0x04, 0x17
        /*004a*/ 	.short	(.L_17 - .L_16)
.L_16:
        /*004c*/ 	.word	0x00000000
        /*0050*/ 	.short	0x0000
        /*0052*/ 	.short	0x0000
        /*0054*/ 	.byte	0x00, 0xf5, 0x21, 0x00


	//----- nvinfo : EIATTR_SPARSE_MMA_MASK
	.align		4
.L_17:
        /*0058*/ 	.byte	0x03, 0x50
        /*005a*/ 	.short	0x0000


	//----- nvinfo : EIATTR_MAXREG_COUNT
	.align		4
        /*005c*/ 	.byte	0x03, 0x1b
        /*005e*/ 	.short	0x00ff


	//----- nvinfo : EIATTR_MERCURY_ISA_VERSION
	.align		4
        /*0060*/ 	.byte	0x03, 0x5f
        /*0062*/ 	.short	0x0101


	//----- nvinfo : EIATTR_VRC_CTA_INIT_COUNT
	.align		4
        /*0064*/ 	.byte	0x02, 0x4a
	.zero		1
	.zero		1


	//----- nvinfo : EIATTR_EXIT_INSTR_OFFSETS
	.align		4
        /*0068*/ 	.byte	0x04, 0x1c
        /*006a*/ 	.short	(.L_19 - .L_18)


	//   ....[0]....
.L_18:
        /*006c*/ 	.word	0x000000c0


	//   ....[1]....
        /*0070*/ 	.word	0x00000190


	//----- nvinfo : EIATTR_CBANK_PARAM_SIZE
	.align		4
.L_19:
        /*0074*/ 	.byte	0x03, 0x19
        /*0076*/ 	.short	0x0020


	//----- nvinfo : EIATTR_PARAM_CBANK
	.align		4
        /*0078*/ 	.byte	0x04, 0x0a
        /*007a*/ 	.short	(.L_21 - .L_20)
	.align		4
.L_20:
        /*007c*/ 	.word	index@(.nv.constant0._Z9addmatrixPiS_S_ii)
        /*0080*/ 	.short	0x0380
        /*0082*/ 	.short	0x0020


	//----- nvinfo : EIATTR_SW_WAR
	.align		4
.L_21:
        /*0084*/ 	.byte	0x04, 0x36
        /*0086*/ 	.short	(.L_23 - .L_22)
.L_22:
        /*0088*/ 	.word	0x00000008
.L_23:


//--------------------- .nv.callgraph             --------------------------
	.section	.nv.callgraph,"",@"SHT_CUDA_CALLGRAPH"
	.align	4
	.sectionentsize	8
	.align		4
        /*0000*/ 	.word	0x00000000
	.align		4
        /*0004*/ 	.word	0xffffffff
	.align		4
        /*0008*/ 	.word	0x00000000
	.align		4
        /*000c*/ 	.word	0xfffffffe
	.align		4
        /*0010*/ 	.word	0x00000000
	.align		4
        /*0014*/ 	.word	0xfffffffd
	.align		4
        /*0018*/ 	.word	0x00000000
	.align		4
        /*001c*/ 	.word	0xfffffffc


//--------------------- .text._Z9addmatrixPiS_S_ii --------------------------
	.section	.text._Z9addmatrixPiS_S_ii,"ax",@progbits
	.align	128
        .global         _Z9addmatrixPiS_S_ii
        .type           _Z9addmatrixPiS_S_ii,@function
        .size           _Z9addmatrixPiS_S_ii,(.L_x_1 - _Z9addmatrixPiS_S_ii)
        .other          _Z9addmatrixPiS_S_ii,@"STO_CUDA_ENTRY STV_DEFAULT"
_Z9addmatrixPiS_S_ii:
.text._Z9addmatrixPiS_S_ii:
[----:B------:R-:W-:Y:S01]  /*0000*/  LDC R1, c[0x0][0x37c] ;  /* 0x0000df00ff017b82 */ /* 0x000fe20000000800 */
[----:B------:R-:W0:Y:S01]  /*0010*/  S2R R7, SR_CTAID.X ;  /* 0x0000000000077919 */ /* 0x000e220000002500 */
[----:B------:R-:W1:Y:S01]  /*0020*/  LDCU UR4, c[0x0][0x364] ;  /* 0x00006c80ff0477ac */ /* 0x000e620008000800 */
[----:B------:R-:W0:Y:S01]  /*0030*/  S2R R2, SR_TID.X ;  /* 0x0000000000027919 */ /* 0x000e220000002100 */
[----:B------:R-:W0:Y:S01]  /*0040*/  LDCU UR5, c[0x0][0x360] ;  /* 0x00006c00ff0577ac */ /* 0x000e220008000800 */
[----:B------:R-:W1:Y:S01]  /*0050*/  S2R R0, SR_CTAID.Y ;  /* 0x0000000000007919 */ /* 0x000e620000002600 */
[----:B------:R-:W2:Y:S01]  /*0060*/  LDCU.64 UR6, c[0x0][0x398] ;  /* 0x00007300ff0677ac */ /* 0x000ea20008000a00 */
[----:B------:R-:W1:Y:S01]  /*0070*/  S2R R3, SR_TID.Y ;  /* 0x0000000000037919 */ /* 0x000e620000002200 */
[----:B0-----:R-:W-:-:S05]  /*0080*/  IMAD R7, R7, UR5, R2 ;  /* 0x0000000507077c24 */ /* 0x001fca000f8e0202 */
[----:B--2---:R-:W-:Y:S01]  /*0090*/  ISETP.GE.AND P0, PT, R7, UR7, PT ;  /* 0x0000000707007c0c */ /* 0x004fe2000bf06270 */
[----:B-1----:R-:W-:-:S05]  /*00a0*/  IMAD R0, R0, UR4, R3 ;  /* 0x0000000400007c24 */ /* 0x002fca000f8e0203 */
[----:B------:R-:W-:-:S13]  /*00b0*/  ISETP.GE.OR P0, PT, R0, UR6, P0 ;  /* 0x0000000600007c0c */ /* 0x000fda0008706670 */
[----:B------:R-:W-:Y:S05]  /*00c0*/  @P0 EXIT ;  /* 0x000000000000094d */ /* 0x000fea0003800000 */
[----:B------:R-:W0:Y:S01]  /*00d0*/  LDC.64 R2, c[0x0][0x380] ;  /* 0x0000e000ff027b82 */ /* 0x000e220000000a00 */
[----:B------:R-:W1:Y:S01]  /*00e0*/  LDCU.64 UR4, c[0x0][0x358] ;  /* 0x00006b00ff0477ac */ /* 0x000e620008000a00 */
[----:B------:R-:W-:-:S06]  /*00f0*/  IMAD R9, R0, UR7, R7 ;  /* 0x0000000700097c24 */ /* 0x000fcc000f8e0207 */
[----:B------:R-:W2:Y:S08]  /*0100*/  LDC.64 R4, c[0x0][0x388] ;  /* 0x0000e200ff047b82 */ /* 0x000eb00000000a00 */
[----:B------:R-:W3:Y:S01]  /*0110*/  LDC.64 R6, c[0x0][0x390] ;  /* 0x0000e400ff067b82 */ /* 0x000ee20000000a00 */
[----:B0-----:R-:W-:-:S06]  /*0120*/  IMAD.WIDE R2, R9, 0x4, R2 ;  /* 0x0000000409027825 */ /* 0x001fcc00078e0202 */
[----:B-1----:R-:W4:Y:S01]  /*0130*/  LDG.E R2, desc[UR4][R2.64] ;  /* 0x0000000402027981 */ /* 0x002f22000c1e1900 */
[----:B--2---:R-:W-:-:S06]  /*0140*/  IMAD.WIDE R4, R9, 0x4, R4 ;  /* 0x0000000409047825 */ /* 0x004fcc00078e0204 */
[----:B------:R-:W4:Y:S01]  /*0150*/  LDG.E R5, desc[UR4][R4.64] ;  /* 0x0000000404057981 */ /* 0x000f22000c1e1900 */
[----:B---3--:R-:W-:Y:S01]  /*0160*/  IMAD.WIDE R6, R9, 0x4, R6 ;  /* 0x0000000409067825 */ /* 0x008fe200078e0206 */
[----:B----4-:R-:W-:-:S05]  /*0170*/  IADD3 R9, PT, PT, R2, R5, RZ ;  /* 0x0000000502097210 */ /* 0x010fca0007ffe0ff */
[----:B------:R-:W-:Y:S01]  /*0180*/  STG.E desc[UR4][R6.64], R9 ;  /* 0x0000000906007986 */ /* 0x000fe2000c101904 */
[----:B------:R-:W-:Y:S05]  /*0190*/  EXIT ;  /* 0x000000000000794d */ /* 0x000fea0003800000 */
.L_x_0:
[----:B------:R-:W-:-:S00]  /*01a0*/  BRA `(.L_x_0) ;  /* 0xfffffffc00fc7947 */ /* 0x000fc0000383ffff */
[----:B------:R-:W-:-:S00]  /*01b0*/  NOP ;  /* 0x0000000000007918 */ /* 0x000fc00000000000 */
        /* <DEDUP_REMOVED lines=12> */
.L_x_1:


//--------------------- .nv.shared.reserved.0     --------------------------
	.section	.nv.shared.reserved.0,"aw",@nobits
	.weak		__nv_reservedSMEM_offset_0_alias
	.size		__nv_reservedSMEM_offset_0_alias, 0, 64
	.other		__nv_reservedSMEM_offset_0_alias,@"STO_CUDA_RESERVED_SHARED STV_DEFAULT"
__nv_reservedSMEM_offset_0_alias:
	.zero		0
	.zero		64


//--------------------- .nv.constant0._Z9addmatrixPiS_S_ii --------------------------
	.section	.nv.constant0._Z9addmatrixPiS_S_ii,"a",@progbits
	.sectionflags	@""
	.align	4
.nv.constant0._Z9addmatrixPiS_S_ii:
	.zero		928


//--------------------- SYMBOLS --------------------------

	.type		.nv.reservedSmem.offset0,@object
	.size		.nv.reservedSmem.offset0,0x4
